	.headerflags	@"EF_CUDA_TEXMODE_UNIFIED EF_CUDA_64BIT_ADDRESS EF_CUDA_ACCELERATORS EF_CUDA_SM90 EF_CUDA_VIRTUAL_SM(EF_CUDA_SM90)"
	.elftype	@"ET_EXEC"


//--------------------- .nv.info                  --------------------------
	.section	.nv.info,"",@"SHT_CUDA_INFO"
	.align	4


	//----- nvinfo : EIATTR_REGCOUNT
	.align		4
        /*0000*/ 	.byte	0x04, 0x2f
        /*0002*/ 	.short	(.L_3 - .L_2)
	.align		4
.L_2:
        /*0004*/ 	.word	index@(triton_poi_fused__native_batch_norm_legit_no_training_relu_41)
        /*0008*/ 	.word	0x00000020


	//----- nvinfo : EIATTR_MIN_STACK_SIZE
	.align		4
.L_3:
        /*000c*/ 	.byte	0x04, 0x12
        /*000e*/ 	.short	(.L_5 - .L_4)
	.align		4
.L_4:
        /*0010*/ 	.word	index@(triton_poi_fused__native_batch_norm_legit_no_training_relu_41)
        /*0014*/ 	.word	0x00000000


	//----- nvinfo : EIATTR_FRAME_SIZE
	.align		4
.L_5:
        /*0018*/ 	.byte	0x04, 0x11
        /*001a*/ 	.short	(.L_7 - .L_6)
	.align		4
.L_6:
        /*001c*/ 	.word	index@(triton_poi_fused__native_batch_norm_legit_no_training_relu_41)
        /*0020*/ 	.word	0x00000000


	//----- nvinfo : EIATTR_MIN_STACK_SIZE
	.align		4
.L_7:
        /*0024*/ 	.byte	0x04, 0x12
        /*0026*/ 	.short	(.L_9 - .L_8)
	.align		4
.L_8:
        /*0028*/ 	.word	index@(triton_poi_fused__native_batch_norm_legit_no_training_relu_41)
        /*002c*/ 	.word	0x00000000
.L_9:


//--------------------- .nv.info.triton_poi_fused__native_batch_norm_legit_no_training_relu_41 --------------------------
	.section	.nv.info.triton_poi_fused__native_batch_norm_legit_no_training_relu_41,"",@"SHT_CUDA_INFO"
	.sectionflags	@""
	.align	4


	//----- nvinfo : EIATTR_CUDA_API_VERSION
	.align		4
        /*0000*/ 	.byte	0x04, 0x37
        /*0002*/ 	.short	(.L_11 - .L_10)
.L_10:
        /*0004*/ 	.word	0x0000007c


	//----- nvinfo : EIATTR_KPARAM_INFO
	.align		4
.L_11:
        /*0008*/ 	.byte	0x04, 0x17
        /*000a*/ 	.short	(.L_13 - .L_12)
.L_12:
        /*000c*/ 	.word	0x00000000
        /*0010*/ 	.short	0x0006
        /*0012*/ 	.short	0x0030
        /*0014*/ 	.byte	0x00, 0xf0, 0x11, 0x00


	//----- nvinfo : EIATTR_KPARAM_INFO
	.align		4
.L_13:
        /*0018*/ 	.byte	0x04, 0x17
        /*001a*/ 	.short	(.L_15 - .L_14)
.L_14:
        /*001c*/ 	.word	0x00000000
        /*0020*/ 	.short	0x0005
        /*0022*/ 	.short	0x0028
        /*0024*/ 	.byte	0x00, 0xf4, 0x21, 0x00


	//----- nvinfo : EIATTR_KPARAM_INFO
	.align		4
.L_15:
        /*0028*/ 	.byte	0x04, 0x17
        /*002a*/ 	.short	(.L_17 - .L_16)
.L_16:
        /*002c*/ 	.word	0x00000000
        /*0030*/ 	.short	0x0004
        /*0032*/ 	.short	0x0020
        /*0034*/ 	.byte	0x00, 0xf4, 0x21, 0x00


	//----- nvinfo : EIATTR_KPARAM_INFO
	.align		4
.L_17:
        /*0038*/ 	.byte	0x04, 0x17
        /*003a*/ 	.short	(.L_19 - .L_18)
.L_18:
        /*003c*/ 	.word	0x00000000
        /*0040*/ 	.short	0x0003
        /*0042*/ 	.short	0x0018
        /*0044*/ 	.byte	0x00, 0xf4, 0x21, 0x00


	//----- nvinfo : EIATTR_KPARAM_INFO
	.align		4
.L_19:
        /*0048*/ 	.byte	0x04, 0x17
        /*004a*/ 	.short	(.L_21 - .L_20)
.L_20:
        /*004c*/ 	.word	0x00000000
        /*0050*/ 	.short	0x0002
        /*0052*/ 	.short	0x0010
        /*0054*/ 	.byte	0x00, 0xf4, 0x21, 0x00


	//----- nvinfo : EIATTR_KPARAM_INFO
	.align		4
.L_21:
        /*0058*/ 	.byte	0x04, 0x17
        /*005a*/ 	.short	(.L_23 - .L_22)
.L_22:
        /*005c*/ 	.word	0x00000000
        /*0060*/ 	.short	0x0001
        /*0062*/ 	.short	0x0008
        /*0064*/ 	.byte	0x00, 0xf4, 0x21, 0x00


	//----- nvinfo : EIATTR_KPARAM_INFO
	.align		4
.L_23:
        /*0068*/ 	.byte	0x04, 0x17
        /*006a*/ 	.short	(.L_25 - .L_24)
.L_24:
        /*006c*/ 	.word	0x00000000
        /*0070*/ 	.short	0x0000
        /*0072*/ 	.short	0x0000
        /*0074*/ 	.byte	0x00, 0xf4, 0x21, 0x00


	//----- nvinfo : EIATTR_SPARSE_MMA_MASK
	.align		4
.L_25:
        /*0078*/ 	.byte	0x03, 0x50
        /*007a*/ 	.short	0x0000


	//----- nvinfo : EIATTR_MAXREG_COUNT
	.align		4
        /*007c*/ 	.byte	0x03, 0x1b
        /*007e*/ 	.short	0x00ff


	//----- nvinfo : EIATTR_EXIT_INSTR_OFFSETS
	.align		4
        /*0080*/ 	.byte	0x04, 0x1c
        /*0082*/ 	.short	(.L_27 - .L_26)


	//   ....[0]....
.L_26:
        /*0084*/ 	.word	0x00000ba0


	//   ....[1]....
        /*0088*/ 	.word	0x00000bc0


	//----- nvinfo : EIATTR_REQNTID
	.align		4
.L_27:
        /*008c*/ 	.byte	0x04, 0x10
        /*008e*/ 	.short	(.L_29 - .L_28)
.L_28:
        /*0090*/ 	.word	0x00000080
        /*0094*/ 	.word	0x00000001
        /*0098*/ 	.word	0x00000001


	//----- nvinfo : EIATTR_CBANK_PARAM_SIZE
	.align		4
.L_29:
        /*009c*/ 	.byte	0x03, 0x19
        /*009e*/ 	.short	0x0034


	//----- nvinfo : EIATTR_PARAM_CBANK
	.align		4
        /*00a0*/ 	.byte	0x04, 0x0a
        /*00a2*/ 	.short	(.L_31 - .L_30)
	.align		4
.L_30:
        /*00a4*/ 	.word	index@(.nv.constant0.triton_poi_fused__native_batch_norm_legit_no_training_relu_41)
        /*00a8*/ 	.short	0x0210
        /*00aa*/ 	.short	0x0034


	//----- nvinfo : EIATTR_SW_WAR
	.align		4
.L_31:
        /*00ac*/ 	.byte	0x04, 0x36
        /*00ae*/ 	.short	(.L_33 - .L_32)
.L_32:
        /*00b0*/ 	.word	0x00000008
.L_33:


//--------------------- .nv.callgraph             --------------------------
	.section	.nv.callgraph,"",@"SHT_CUDA_CALLGRAPH"
	.align	4
	.sectionentsize	8
	.align		4
        /*0000*/ 	.word	0x00000000
	.align		4
        /*0004*/ 	.word	0xffffffff
	.align		4
        /*0008*/ 	.word	0x00000000
	.align		4
        /*000c*/ 	.word	0xfffffffe
	.align		4
        /*0010*/ 	.word	0x00000000
	.align		4
        /*0014*/ 	.word	0xfffffffd
	.align		4
        /*0018*/ 	.word	0x00000000
	.align		4
        /*001c*/ 	.word	0xfffffffc


//--------------------- .nv.constant4             --------------------------
	.section	.nv.constant4,"a",@progbits
	.align	8
	.align		8
.nv.constant4:
        /*0000*/ 	.dword	_$_str
	.align		8
        /*0008*/ 	.dword	_$_str_$_2


//--------------------- .text.triton_poi_fused__native_batch_norm_legit_no_training_relu_41 --------------------------
	.section	.text.triton_poi_fused__native_batch_norm_legit_no_training_relu_41,"ax",@progbits
	.align	128
        .global         triton_poi_fused__native_batch_norm_legit_no_training_relu_41
        .type           triton_poi_fused__native_batch_norm_legit_no_training_relu_41,@function
        .size           triton_poi_fused__native_batch_norm_legit_no_training_relu_41,(.L_x_1 - triton_poi_fused__native_batch_norm_legit_no_training_relu_41)
        .other          triton_poi_fused__native_batch_norm_legit_no_training_relu_41,@"STO_CUDA_ENTRY STV_DEFAULT"
triton_poi_fused__native_batch_norm_legit_no_training_relu_41:
.text.triton_poi_fused__native_batch_norm_legit_no_training_relu_41:
[----:B------:R-:W0:Y:S02]  /*0000*/  LDC R1, c[0x0][0x28] ;  /* 0x00000a00ff017b82 */ /* 0x000e240000000800 */
[----:B------:R-:W1:Y:S01]  /*0010*/  S2R R0, SR_TID.X ;  /* 0x0000000000007919 */ /* 0x000e620000002100 */
[----:B------:R-:W2:Y:S01]  /*0020*/  LDC.64 R28, c[0x0][0x210] ;  /* 0x00008400ff1c7b82 */ /* 0x000ea20000000a00 */
[----:B------:R-:W-:Y:S02]  /*0030*/  CS2R R4, SRZ ;  /* 0x0000000000047805 */ /* 0x000fe4000001ff00 */
[----:B------:R-:W-:Y:S01]  /*0040*/  CS2R R6, SRZ ;  /* 0x0000000000067805 */ /* 0x000fe2000001ff00 */
[----:B------:R-:W3:Y:S01]  /*0050*/  S2R R3, SR_CTAID.X ;  /* 0x0000000000037919 */ /* 0x000ee20000002500 */
[----:B------:R-:W-:Y:S02]  /*0060*/  CS2R R8, SRZ ;  /* 0x0000000000087805 */ /* 0x000fe4000001ff00 */
[----:B------:R-:W-:Y:S01]  /*0070*/  CS2R R10, SRZ ;  /* 0x00000000000a7805 */ /* 0x000fe2000001ff00 */
[----:B------:R-:W-:Y:S01]  /*0080*/  ULDC.64 UR4, c[0x0][0x208] ;  /* 0x0000820000047ab9 */ /* 0x000fe20000000a00 */
[----:B------:R-:W4:Y:S08]  /*0090*/  LDC.64 R20, c[0x0][0x218] ;  /* 0x00008600ff147b82 */ /* 0x000f300000000a00 */
[----:B------:R-:W5:Y:S01]  /*00a0*/  LDC.64 R26, c[0x0][0x220] ;  /* 0x00008800ff1a7b82 */ /* 0x000f620000000a00 */
[----:B-1----:R-:W-:-:S04]  /*00b0*/  SHF.L.U32 R0, R0, 0x2, RZ ;  /* 0x0000000200007819 */ /* 0x002fc800000006ff */
[----:B------:R-:W-:-:S04]  /*00c0*/  LOP3.LUT R0, R0, 0x1fc, RZ, 0xc0, !PT ;  /* 0x000001fc00007812 */ /* 0x000fc800078ec0ff */
[----:B---3--:R-:W-:-:S04]  /*00d0*/  LEA R0, R3, R0, 0xa ;  /* 0x0000000003007211 */ /* 0x008fc800078e50ff */
[C---:B------:R-:W-:Y:S01]  /*00e0*/  ISETP.GE.AND P1, PT, R0.reuse, 0xa8c00, PT ;  /* 0x000a8c000000780c */ /* 0x040fe20003f26270 */
[----:B------:R-:W-:-:S04]  /*00f0*/  IMAD.HI R2, R0, 0x2aaaaaab, RZ ;  /* 0x2aaaaaab00027827 */ /* 0x000fc800078e02ff */
[----:B--2---:R-:W-:Y:S01]  /*0100*/  IMAD.WIDE R28, R0, 0x4, R28 ;  /* 0x00000004001c7825 */ /* 0x004fe200078e021c */
[----:B------:R-:W-:-:S04]  /*0110*/  SHF.R.U32.HI R3, RZ, 0x1f, R2 ;  /* 0x0000001fff037819 */ /* 0x000fc80000011602 */
[----:B------:R-:W-:-:S03]  /*0120*/  LEA.HI R3, R2, R3, RZ, 0x1b ;  /* 0x0000000302037211 */ /* 0x000fc600078fd8ff */
[----:B------:R-:W2:Y:S02]  /*0130*/  @!P1 LDG.E.128 R8, desc[UR4][R28.64] ;  /* 0x000000041c089981 */ /* 0x000ea4000c1e1d00 */
[----:B------:R-:W-:-:S04]  /*0140*/  IMAD R2, R3, -0xc0, R0 ;  /* 0xffffff4003027824 */ /* 0x000fc800078e0200 */
[----:B----4-:R-:W-:-:S05]  /*0150*/  IMAD.WIDE R12, R2, 0x4, R20 ;  /* 0x00000004020c7825 */ /* 0x010fca00078e0214 */
[----:B------:R1:W2:Y:S01]  /*0160*/  @!P1 LDG.E.EL.128 R4, desc[UR4][R12.64] ;  /* 0x000000040c049981 */ /* 0x0002a2000c2e1d00 */
[----:B------:R-:W-:-:S05]  /*0170*/  IADD3 R3, R0, 0x200, RZ ;  /* 0x0000020000037810 */ /* 0x000fca0007ffe0ff */
[----:B------:R-:W-:-:S05]  /*0180*/  IMAD.HI R14, R3, 0x2aaaaaab, RZ ;  /* 0x2aaaaaab030e7827 */ /* 0x000fca00078e02ff */
[----:B------:R-:W-:-:S04]  /*0190*/  SHF.R.U32.HI R15, RZ, 0x1f, R14 ;  /* 0x0000001fff0f7819 */ /* 0x000fc8000001160e */
[----:B------:R-:W-:Y:S02]  /*01a0*/  LEA.HI R14, R14, R15, RZ, 0x1b ;  /* 0x0000000f0e0e7211 */ /* 0x000fe400078fd8ff */
[----:B------:R-:W-:Y:S02]  /*01b0*/  ISETP.GE.AND P0, PT, R3, 0xa8c00, PT ;  /* 0x000a8c000300780c */ /* 0x000fe40003f06270 */
[----:B-1----:R-:W-:Y:S01]  /*01c0*/  CS2R R12, SRZ ;  /* 0x00000000000c7805 */ /* 0x002fe2000001ff00 */
[----:B------:R-:W-:Y:S01]  /*01d0*/  IMAD R3, R14, -0xc0, R3 ;  /* 0xffffff400e037824 */ /* 0x000fe200078e0203 */
[----:B------:R-:W-:Y:S02]  /*01e0*/  CS2R R14, SRZ ;  /* 0x00000000000e7805 */ /* 0x000fe4000001ff00 */
[----:B------:R-:W-:Y:S02]  /*01f0*/  CS2R R16, SRZ ;  /* 0x0000000000107805 */ /* 0x000fe4000001ff00 */
[----:B------:R-:W-:Y:S01]  /*0200*/  CS2R R18, SRZ ;  /* 0x0000000000127805 */ /* 0x000fe2000001ff00 */
[----:B------:R-:W-:Y:S01]  /*0210*/  IMAD.WIDE R24, R3, 0x4, R20 ;  /* 0x0000000403187825 */ /* 0x000fe200078e0214 */
[----:B------:R-:W-:-:S02]  /*0220*/  CS2R R20, SRZ ;  /* 0x0000000000147805 */ /* 0x000fc4000001ff00 */
[----:B------:R-:W-:Y:S02]  /*0230*/  CS2R R22, SRZ ;  /* 0x0000000000167805 */ /* 0x000fe4000001ff00 */
[----:B------:R1:W3:Y:S04]  /*0240*/  @!P0 LDG.E.EL.128 R16, desc[UR4][R24.64] ;  /* 0x0000000418108981 */ /* 0x0002e8000c2e1d00 */
[----:B------:R-:W3:Y:S01]  /*0250*/  @!P0 LDG.E.128 R20, desc[UR4][R28.64+0x800] ;  /* 0x000800041c148981 */ /* 0x000ee2000c1e1d00 */
[----:B-1----:R-:W-:Y:S01]  /*0260*/  CS2R R24, SRZ ;  /* 0x0000000000187805 */ /* 0x002fe2000001ff00 */
[----:B--2---:R-:W-:Y:S01]  /*0270*/  FADD R4, -R4, R8 ;  /* 0x0000000804047221 */ /* 0x004fe20000000100 */
[----:B------:R-:W-:Y:S01]  /*0280*/  FADD R5, -R5, R9 ;  /* 0x0000000905057221 */ /* 0x000fe20000000100 */
[----:B-----5:R-:W-:-:S05]  /*0290*/  IMAD.WIDE R8, R2, 0x4, R26 ;  /* 0x0000000402087825 */ /* 0x020fca00078e021a */
[----:B------:R1:W2:Y:S02]  /*02a0*/  @!P1 LDG.E.EL.128 R12, desc[UR4][R8.64] ;  /* 0x00000004080c9981 */ /* 0x0002a4000c2e1d00 */
[----:B-1----:R-:W-:Y:S01]  /*02b0*/  IMAD.WIDE R8, R3, 0x4, R26 ;  /* 0x0000000403087825 */ /* 0x002fe200078e021a */
[----:B------:R-:W-:-:S06]  /*02c0*/  CS2R R26, SRZ ;  /* 0x00000000001a7805 */ /* 0x000fcc000001ff00 */
[----:B------:R-:W4:Y:S01]  /*02d0*/  @!P0 LDG.E.EL.128 R24, desc[UR4][R8.64] ;  /* 0x0000000408188981 */ /* 0x000f22000c2e1d00 */
[----:B------:R-:W-:Y:S01]  /*02e0*/  FADD R6, -R6, R10 ;  /* 0x0000000a06067221 */ /* 0x000fe20000000100 */
[----:B---3--:R-:W-:Y:S01]  /*02f0*/  FADD R17, -R17, R21 ;  /* 0x0000001511117221 */ /* 0x008fe20000000100 */
[----:B------:R-:W-:Y:S01]  /*0300*/  HFMA2.MMA R21, -RZ, RZ, 1.625, 0 ;  /* 0x3e800000ff157435 */ /* 0x000fe200000001ff */
[----:B------:R-:W-:Y:S01]  /*0310*/  FADD R28, -R19, R23 ;  /* 0x00000017131c7221 */ /* 0x000fe20000000100 */
[----:B------:R-:W-:Y:S01]  /*0320*/  FADD R7, -R7, R11 ;  /* 0x0000000b07077221 */ /* 0x000fe20000000100 */
[----:B------:R-:W-:Y:S01]  /*0330*/  FADD R16, -R16, R20 ;  /* 0x0000001410107221 */ /* 0x000fe20000000100 */
[----:B------:R-:W-:Y:S01]  /*0340*/  FADD R18, -R18, R22 ;  /* 0x0000001612127221 */ /* 0x000fe20000000100 */
[----:B--2---:R-:W-:Y:S01]  /*0350*/  FADD R10, R12, 0.0010000000474974513054 ;  /* 0x3a83126f0c0a7421 */ /* 0x004fe20000000000 */
[----:B------:R-:W-:-:S05]  /*0360*/  FADD R12, R13, 0.0010000000474974513054 ;  /* 0x3a83126f0d0c7421 */ /* 0x000fca0000000000 */
[----:B------:R-:W1:Y:S01]  /*0370*/  MUFU.SQRT R10, R10 ;  /* 0x0000000a000a7308 */ /* 0x000e620000002000 */
[----:B------:R-:W-:Y:S01]  /*0380*/  FADD R13, R14, 0.0010000000474974513054 ;  /* 0x3a83126f0e0d7421 */ /* 0x000fe20000000000 */
[----:B------:R-:W-:-:S06]  /*0390*/  FADD R14, R15, 0.0010000000474974513054 ;  /* 0x3a83126f0f0e7421 */ /* 0x000fcc0000000000 */
[----:B------:R-:W2:Y:S08]  /*03a0*/  MUFU.SQRT R12, R12 ;  /* 0x0000000c000c7308 */ /* 0x000eb00000002000 */
[----:B------:R-:W3:Y:S01]  /*03b0*/  MUFU.SQRT R13, R13 ;  /* 0x0000000d000d7308 */ /* 0x000ee20000002000 */
[C---:B-1----:R-:W-:Y:S01]  /*03c0*/  FSETP.GT.AND P4, PT, R10.reuse, 8.50705917302346158658e+37, PT ;  /* 0x7e8000000a00780b */ /* 0x042fe20003f84000 */
[----:B----4-:R-:W-:Y:S01]  /*03d0*/  FADD R25, R25, 0.0010000000474974513054 ;  /* 0x3a83126f19197421 */ /* 0x010fe20000000000 */
[----:B------:R-:W-:-:S05]  /*03e0*/  FSETP.GEU.AND P2, PT, R10, 1.175494350822287508e-38, PT ;  /* 0x008000000a00780b */ /* 0x000fca0003f4e000 */
[----:B------:R-:W1:Y:S01]  /*03f0*/  MUFU.SQRT R14, R14 ;  /* 0x0000000e000e7308 */ /* 0x000e620000002000 */
[----:B--2---:R-:W-:Y:S01]  /*0400*/  FSETP.GT.AND P5, PT, R12, 8.50705917302346158658e+37, PT ;  /* 0x7e8000000c00780b */ /* 0x004fe20003fa4000 */
[----:B------:R-:W-:Y:S01]  /*0410*/  FADD R24, R24, 0.0010000000474974513054 ;  /* 0x3a83126f18187421 */ /* 0x000fe20000000000 */
[----:B------:R-:W-:Y:S01]  /*0420*/  FADD R26, R26, 0.0010000000474974513054 ;  /* 0x3a83126f1a1a7421 */ /* 0x000fe20000000000 */
[----:B------:R-:W-:Y:S02]  /*0430*/  FSEL R19, R21, 1, P4 ;  /* 0x3f80000015137808 */ /* 0x000fe40002000000 */
[----:B---3--:R-:W-:Y:S02]  /*0440*/  FSETP.GT.AND P3, PT, R13, 8.50705917302346158658e+37, PT ;  /* 0x7e8000000d00780b */ /* 0x008fe40003f64000 */
[----:B------:R-:W2:Y:S01]  /*0450*/  MUFU.SQRT R8, R25 ;  /* 0x0000001900087308 */ /* 0x000ea20000002000 */
[----:B------:R-:W-:Y:S01]  /*0460*/  @P4 FMUL R10, R10, 0.25 ;  /* 0x3e8000000a0a4820 */ /* 0x000fe20000400000 */
[----:B------:R-:W-:-:S06]  /*0470*/  FSETP.GEU.AND P4, PT, R12, 1.175494350822287508e-38, PT ;  /* 0x008000000c00780b */ /* 0x000fcc0003f8e000 */
[----:B------:R-:W3:Y:S01]  /*0480*/  MUFU.SQRT R15, R24 ;  /* 0x00000018000f7308 */ /* 0x000ee20000002000 */
[----:B-1----:R-:W-:Y:S01]  /*0490*/  FSETP.GT.AND P6, PT, R14, 8.50705917302346158658e+37, PT ;  /* 0x7e8000000e00780b */ /* 0x002fe20003fc4000 */
[----:B------:R-:W-:Y:S01]  /*04a0*/  @!P2 FMUL R10, R10, 16777216 ;  /* 0x4b8000000a0aa820 */ /* 0x000fe20000400000 */
[----:B------:R-:W-:-:S05]  /*04b0*/  @P5 FMUL R12, R12, 0.25 ;  /* 0x3e8000000c0c5820 */ /* 0x000fca0000400000 */
[----:B------:R-:W1:Y:S01]  /*04c0*/  MUFU.SQRT R11, R26 ;  /* 0x0000001a000b7308 */ /* 0x000e620000002000 */
[----:B------:R-:W-:Y:S01]  /*04d0*/  FSEL R9, R21, 1, P5 ;  /* 0x3f80000015097808 */ /* 0x000fe20002800000 */
[----:B------:R-:W-:Y:S01]  /*04e0*/  FADD R27, R27, 0.0010000000474974513054 ;  /* 0x3a83126f1b1b7421 */ /* 0x000fe20000000000 */
[C---:B------:R-:W-:Y:S01]  /*04f0*/  FSETP.GEU.AND P5, PT, R13.reuse, 1.175494350822287508e-38, PT ;  /* 0x008000000d00780b */ /* 0x040fe20003fae000 */
[----:B------:R-:W-:Y:S01]  /*0500*/  @P3 FMUL R13, R13, 0.25 ;  /* 0x3e8000000d0d3820 */ /* 0x000fe20000400000 */
[----:B------:R-:W-:Y:S02]  /*0510*/  FSEL R20, R21, 1, P3 ;  /* 0x3f80000015147808 */ /* 0x000fe40001800000 */
[----:B------:R-:W-:Y:S01]  /*0520*/  FSETP.GEU.AND P3, PT, R14, 1.175494350822287508e-38, PT ;  /* 0x008000000e00780b */ /* 0x000fe20003f6e000 */
[----:B------:R-:W4:Y:S01]  /*0530*/  MUFU.RCP R10, R10 ;  /* 0x0000000a000a7308 */ /* 0x000f220000001000 */
[----:B------:R-:W-:Y:S01]  /*0540*/  @!P4 FMUL R12, R12, 16777216 ;  /* 0x4b8000000c0cc820 */ /* 0x000fe20000400000 */
[----:B------:R-:W-:Y:S01]  /*0550*/  @!P4 FMUL R9, R9, 16777216 ;  /* 0x4b8000000909c820 */ /* 0x000fe20000400000 */
[----:B--2---:R-:W-:Y:S01]  /*0560*/  FSETP.GT.AND P4, PT, R8, 8.50705917302346158658e+37, PT ;  /* 0x7e8000000800780b */ /* 0x004fe20003f84000 */
[----:B------:R-:W-:Y:S01]  /*0570*/  @!P2 FMUL R19, R19, 16777216 ;  /* 0x4b8000001313a820 */ /* 0x000fe20000400000 */
[----:B---3--:R-:W-:-:S03]  /*0580*/  FSETP.GT.AND P2, PT, R15, 8.50705917302346158658e+37, PT ;  /* 0x7e8000000f00780b */ /* 0x008fc60003f44000 */
[----:B------:R4:W2:Y:S01]  /*0590*/  MUFU.SQRT R22, R27 ;  /* 0x0000001b00167308 */ /* 0x0008a20000002000 */
[----:B------:R-:W-:Y:S01]  /*05a0*/  @P6 FMUL R14, R14, 0.25 ;  /* 0x3e8000000e0e6820 */ /* 0x000fe20000400000 */
[----:B------:R-:W-:Y:S02]  /*05b0*/  FSEL R23, R21, 1, P6 ;  /* 0x3f80000015177808 */ /* 0x000fe40003000000 */
[----:B-1----:R-:W-:Y:S01]  /*05c0*/  FSETP.GT.AND P6, PT, R11, 8.50705917302346158658e+37, PT ;  /* 0x7e8000000b00780b */ /* 0x002fe20003fc4000 */
[----:B------:R-:W-:Y:S02]  /*05d0*/  @!P3 FMUL R14, R14, 16777216 ;  /* 0x4b8000000e0eb820 */ /* 0x000fe40000400000 */
[----:B------:R-:W-:Y:S01]  /*05e0*/  @!P3 FMUL R23, R23, 16777216 ;  /* 0x4b8000001717b820 */ /* 0x000fe20000400000 */
[----:B------:R-:W-:Y:S01]  /*05f0*/  FSETP.GEU.AND P3, PT, R8, 1.175494350822287508e-38, PT ;  /* 0x008000000800780b */ /* 0x000fe20003f6e000 */
[----:B------:R-:W-:Y:S01]  /*0600*/  @!P5 FMUL R13, R13, 16777216 ;  /* 0x4b8000000d0dd820 */ /* 0x000fe20000400000 */
[----:B------:R-:W-:Y:S01]  /*0610*/  @!P5 FMUL R20, R20, 16777216 ;  /* 0x4b8000001414d820 */ /* 0x000fe20000400000 */
[----:B------:R-:W-:Y:S01]  /*0620*/  @P4 FMUL R8, R8, 0.25 ;  /* 0x3e80000008084820 */ /* 0x000fe20000400000 */
[----:B------:R-:W-:Y:S01]  /*0630*/  FSEL R26, R21, 1, P4 ;  /* 0x3f800000151a7808 */ /* 0x000fe20002000000 */
[----:B----4-:R-:W-:Y:S01]  /*0640*/  FMUL R27, R10, R19 ;  /* 0x000000130a1b7220 */ /* 0x010fe20000400000 */
[C---:B------:R-:W-:Y:S01]  /*0650*/  FSETP.GEU.AND P5, PT, R15.reuse, 1.175494350822287508e-38, PT ;  /* 0x008000000f00780b */ /* 0x040fe20003fae000 */
[----:B------:R-:W-:Y:S01]  /*0660*/  @P2 FMUL R15, R15, 0.25 ;  /* 0x3e8000000f0f2820 */ /* 0x000fe20000400000 */
[----:B--2---:R-:W-:Y:S01]  /*0670*/  FSETP.GT.AND P4, PT, R22, 8.50705917302346158658e+37, PT ;  /* 0x7e8000001600780b */ /* 0x004fe20003f84000 */
[----:B------:R-:W1:Y:S01]  /*0680*/  MUFU.RCP R14, R14 ;  /* 0x0000000e000e7308 */ /* 0x000e620000001000 */
[----:B------:R-:W-:-:S02]  /*0690*/  FSEL R19, R21, 1, P2 ;  /* 0x3f80000015137808 */ /* 0x000fc40001000000 */
[C---:B------:R-:W-:Y:S01]  /*06a0*/  FSETP.GEU.AND P2, PT, R11.reuse, 1.175494350822287508e-38, PT ;  /* 0x008000000b00780b */ /* 0x040fe20003f4e000 */
[----:B------:R-:W-:Y:S01]  /*06b0*/  @P6 FMUL R11, R11, 0.25 ;  /* 0x3e8000000b0b6820 */ /* 0x000fe20000400000 */
[----:B------:R-:W-:Y:S02]  /*06c0*/  FSEL R25, R21, 1, P6 ;  /* 0x3f80000015197808 */ /* 0x000fe40003000000 */
[C---:B------:R-:W-:Y:S01]  /*06d0*/  FSETP.GEU.AND P6, PT, R22.reuse, 1.175494350822287508e-38, PT ;  /* 0x008000001600780b */ /* 0x040fe20003fce000 */
[----:B------:R-:W2:Y:S04]  /*06e0*/  MUFU.RCP R13, R13 ;  /* 0x0000000d000d7308 */ /* 0x000ea80000001000 */
[----:B------:R-:W-:-:S04]  /*06f0*/  @P4 FMUL R22, R22, 0.25 ;  /* 0x3e80000016164820 */ /* 0x000fc80000400000 */
[----:B------:R-:W3:Y:S01]  /*0700*/  MUFU.RCP R24, R12 ;  /* 0x0000000c00187308 */ /* 0x000ee20000001000 */
[----:B-1----:R-:W-:-:S03]  /*0710*/  FMUL R23, R14, R23 ;  /* 0x000000170e177220 */ /* 0x002fc60000400000 */
[----:B------:R-:W-:Y:S01]  /*0720*/  @!P6 FMUL R22, R22, 16777216 ;  /* 0x4b8000001616e820 */ /* 0x000fe20000400000 */
[----:B------:R-:W-:Y:S01]  /*0730*/  @!P3 FMUL R8, R8, 16777216 ;  /* 0x4b8000000808b820 */ /* 0x000fe20000400000 */
[----:B--2---:R-:W-:Y:S02]  /*0740*/  FMUL R13, R13, R20 ;  /* 0x000000140d0d7220 */ /* 0x004fe40000400000 */
[----:B------:R1:W-:Y:S01]  /*0750*/  MUFU.RCP R12, R22 ;  /* 0x00000016000c7308 */ /* 0x0003e20000001000 */
[----:B------:R-:W-:Y:S01]  /*0760*/  FMUL R20, R23, R7 ;  /* 0x0000000717147220 */ /* 0x000fe20000400000 */
[----:B------:R-:W-:Y:S01]  /*0770*/  @!P2 FMUL R11, R11, 16777216 ;  /* 0x4b8000000b0ba820 */ /* 0x000fe20000400000 */
[----:B------:R-:W-:Y:S01]  /*0780*/  @!P5 FMUL R15, R15, 16777216 ;  /* 0x4b8000000f0fd820 */ /* 0x000fe20000400000 */
[----:B-1----:R-:W1:Y:S04]  /*0790*/  LDC.64 R22, c[0x0][0x228] ;  /* 0x00008a00ff167b82 */ /* 0x002e680000000a00 */
[----:B------:R2:W-:Y:S01]  /*07a0*/  MUFU.RCP R29, R8 ;  /* 0x00000008001d7308 */ /* 0x0005e20000001000 */
[----:B---3--:R-:W-:Y:S01]  /*07b0*/  FMUL R24, R24, R9 ;  /* 0x0000000918187220 */ /* 0x008fe20000400000 */
[----:B------:R-:W-:-:S02]  /*07c0*/  FMUL R13, R13, R6 ;  /* 0x000000060d0d7220 */ /* 0x000fc40000400000 */
[----:B--2---:R-:W2:Y:S04]  /*07d0*/  LDC.64 R8, c[0x0][0x230] ;  /* 0x00008c00ff087b82 */ /* 0x004ea80000000a00 */
[----:B------:R-:W3:Y:S08]  /*07e0*/  MUFU.RCP R6, R11 ;  /* 0x0000000b00067308 */ /* 0x000ef00000001000 */
[----:B------:R-:W4:Y:S01]  /*07f0*/  MUFU.RCP R10, R15 ;  /* 0x0000000f000a7308 */ /* 0x000f220000001000 */
[----:B------:R-:W-:Y:S01]  /*0800*/  @!P2 FMUL R25, R25, 16777216 ;  /* 0x4b8000001919a820 */ /* 0x000fe20000400000 */
[----:B------:R-:W-:Y:S01]  /*0810*/  @!P5 FMUL R19, R19, 16777216 ;  /* 0x4b8000001313d820 */ /* 0x000fe20000400000 */
[----:B------:R-:W-:Y:S01]  /*0820*/  FMUL R24, R24, R5 ;  /* 0x0000000518187220 */ /* 0x000fe20000400000 */
[----:B------:R-:W-:Y:S01]  /*0830*/  FMUL R27, R27, R4 ;  /* 0x000000041b1b7220 */ /* 0x000fe20000400000 */
[----:B------:R-:W-:Y:S01]  /*0840*/  CS2R R4, SRZ ;  /* 0x0000000000047805 */ /* 0x000fe2000001ff00 */
[----:B---3--:R-:W-:Y:S01]  /*0850*/  FMUL R25, R6, R25 ;  /* 0x0000001906197220 */ /* 0x008fe20000400000 */
[----:B------:R-:W-:Y:S01]  /*0860*/  CS2R R6, SRZ ;  /* 0x0000000000067805 */ /* 0x000fe2000001ff00 */
[----:B----4-:R-:W-:Y:S01]  /*0870*/  FMUL R19, R10, R19 ;  /* 0x000000130a137220 */ /* 0x010fe20000400000 */
[----:B-1----:R-:W-:-:S04]  /*0880*/  IMAD.WIDE R10, R2, 0x4, R22 ;  /* 0x00000004020a7825 */ /* 0x002fc800078e0216 */
[----:B------:R-:W-:Y:S01]  /*0890*/  IMAD.WIDE R22, R3, 0x4, R22 ;  /* 0x0000000403167825 */ /* 0x000fe200078e0216 */
[----:B------:R1:W3:Y:S03]  /*08a0*/  @!P1 LDG.E.EL.128 R4, desc[UR4][R10.64] ;  /* 0x000000040a049981 */ /* 0x0002e6000c2e1d00 */
[----:B--2---:R-:W-:-:S04]  /*08b0*/  IMAD.WIDE R14, R2, 0x4, R8 ;  /* 0x00000004020e7825 */ /* 0x004fc800078e0208 */
[----:B------:R-:W-:Y:S01]  /*08c0*/  IMAD.WIDE R2, R3, 0x4, R8 ;  /* 0x0000000403027825 */ /* 0x000fe200078e0208 */
[----:B------:R-:W-:Y:S02]  /*08d0*/  CS2R R8, SRZ ;  /* 0x0000000000087805 */ /* 0x000fe4000001ff00 */
[----:B-1----:R-:W-:-:S06]  /*08e0*/  CS2R R10, SRZ ;  /* 0x00000000000a7805 */ /* 0x002fcc000001ff00 */
[----:B------:R1:W3:Y:S01]  /*08f0*/  @!P1 LDG.E.EL.128 R8, desc[UR4][R14.64] ;  /* 0x000000040e089981 */ /* 0x0002e2000c2e1d00 */
[----:B------:R-:W-:-:S05]  /*0900*/  FSEL R21, R21, 1, P4 ;  /* 0x3f80000015157808 */ /* 0x000fca0002000000 */
[----:B------:R-:W-:-:S04]  /*0910*/  @!P6 FMUL R21, R21, 16777216 ;  /* 0x4b8000001515e820 */ /* 0x000fc80000400000 */
[----:B------:R-:W-:Y:S01]  /*0920*/  FMUL R21, R12, R21 ;  /* 0x000000150c157220 */ /* 0x000fe20000400000 */
[----:B-1----:R-:W-:-:S03]  /*0930*/  CS2R R14, SRZ ;  /* 0x00000000000e7805 */ /* 0x002fc6000001ff00 */
[----:B------:R-:W-:Y:S01]  /*0940*/  FMUL R28, R21, R28 ;  /* 0x0000001c151c7220 */ /* 0x000fe20000400000 */
[----:B---3--:R-:W-:Y:S01]  /*0950*/  FFMA R6, R13, R6, R10 ;  /* 0x000000060d067223 */ /* 0x008fe2000000000a */
[----:B------:R-:W-:Y:S01]  /*0960*/  CS2R R12, SRZ ;  /* 0x00000000000c7805 */ /* 0x000fe2000001ff00 */
[----:B------:R-:W-:Y:S01]  /*0970*/  FFMA R7, R20, R7, R11 ;  /* 0x0000000714077223 */ /* 0x000fe2000000000b */
[----:B------:R-:W-:Y:S01]  /*0980*/  CS2R R20, SRZ ;  /* 0x0000000000147805 */ /* 0x000fe2000001ff00 */
[----:B------:R-:W1:Y:S03]  /*0990*/  LDC.64 R10, c[0x0][0x238] ;  /* 0x00008e00ff0a7b82 */ /* 0x000e660000000a00 */
[----:B------:R2:W3:Y:S02]  /*09a0*/  @!P0 LDG.E.EL.128 R12, desc[UR4][R22.64] ;  /* 0x00000004160c8981 */ /* 0x0004e4000c2e1d00 */
[----:B--2---:R-:W-:-:S06]  /*09b0*/  CS2R R22, SRZ ;  /* 0x0000000000167805 */ /* 0x004fcc000001ff00 */
[----:B------:R-:W3:Y:S01]  /*09c0*/  @!P0 LDG.E.EL.128 R20, desc[UR4][R2.64] ;  /* 0x0000000402148981 */ /* 0x000ee2000c2e1d00 */
[----:B------:R-:W-:Y:S01]  /*09d0*/  @!P3 FMUL R26, R26, 16777216 ;  /* 0x4b8000001a1ab820 */ /* 0x000fe20000400000 */
[----:B------:R-:W-:Y:S01]  /*09e0*/  FFMA R5, R24, R5, R9 ;  /* 0x0000000518057223 */ /* 0x000fe20000000009 */
[----:B------:R-:W-:Y:S02]  /*09f0*/  FFMA R4, R27, R4, R8 ;  /* 0x000000041b047223 */ /* 0x000fe40000000008 */
[----:B------:R-:W-:Y:S01]  /*0a00*/  FMUL R26, R29, R26 ;  /* 0x0000001a1d1a7220 */ /* 0x000fe20000400000 */
[----:B------:R-:W-:Y:S01]  /*0a10*/  FSETP.GEU.AND P2, PT, R7, RZ, PT ;  /* 0x000000ff0700720b */ /* 0x000fe20003f4e000 */
[----:B------:R-:W-:Y:S01]  /*0a20*/  FMUL R25, R25, R18 ;  /* 0x0000001219197220 */ /* 0x000fe20000400000 */
[----:B------:R-:W-:Y:S01]  /*0a30*/  FSETP.GEU.AND P3, PT, R6, RZ, PT ;  /* 0x000000ff0600720b */ /* 0x000fe20003f6e000 */
[----:B------:R-:W-:Y:S01]  /*0a40*/  FMUL R26, R26, R17 ;  /* 0x000000111a1a7220 */ /* 0x000fe20000400000 */
[----:B------:R-:W-:Y:S01]  /*0a50*/  FSETP.GEU.AND P4, PT, R5, RZ, PT ;  /* 0x000000ff0500720b */ /* 0x000fe20003f8e000 */
[----:B------:R-:W-:Y:S01]  /*0a60*/  FMUL R19, R19, R16 ;  /* 0x0000001013137220 */ /* 0x000fe20000400000 */
[----:B------:R-:W-:Y:S01]  /*0a70*/  FSETP.GEU.AND P5, PT, R4, RZ, PT ;  /* 0x000000ff0400720b */ /* 0x000fe20003fae000 */
[----:B-1----:R-:W-:Y:S01]  /*0a80*/  IMAD.WIDE R10, R0, 0x4, R10 ;  /* 0x00000004000a7825 */ /* 0x002fe200078e020a */
[----:B------:R-:W-:-:S02]  /*0a90*/  SEL R7, R7, RZ, P2 ;  /* 0x000000ff07077207 */ /* 0x000fc40001000000 */
[----:B------:R-:W-:Y:S02]  /*0aa0*/  SEL R6, R6, RZ, P3 ;  /* 0x000000ff06067207 */ /* 0x000fe40001800000 */
[----:B------:R-:W-:Y:S02]  /*0ab0*/  SEL R5, R5, RZ, P4 ;  /* 0x000000ff05057207 */ /* 0x000fe40002000000 */
[----:B------:R-:W-:-:S05]  /*0ac0*/  SEL R4, R4, RZ, P5 ;  /* 0x000000ff04047207 */ /* 0x000fca0002800000 */
[----:B------:R1:W-:Y:S01]  /*0ad0*/  @!P1 STG.E.128 desc[UR4][R10.64], R4 ;  /* 0x000000040a009986 */ /* 0x0003e2000c101d04 */
[----:B---3--:R-:W-:Y:S01]  /*0ae0*/  FFMA R15, R28, R15, R23 ;  /* 0x0000000f1c0f7223 */ /* 0x008fe20000000017 */
[----:B------:R-:W-:Y:S01]  /*0af0*/  FFMA R14, R25, R14, R22 ;  /* 0x0000000e190e7223 */ /* 0x000fe20000000016 */
[----:B------:R-:W-:Y:S01]  /*0b00*/  FFMA R13, R26, R13, R21 ;  /* 0x0000000d1a0d7223 */ /* 0x000fe20000000015 */
[----:B------:R-:W-:Y:S02]  /*0b10*/  FFMA R12, R19, R12, R20 ;  /* 0x0000000c130c7223 */ /* 0x000fe40000000014 */
[----:B------:R-:W-:Y:S02]  /*0b20*/  FSETP.GEU.AND P1, PT, R15, RZ, PT ;  /* 0x000000ff0f00720b */ /* 0x000fe40003f2e000 */
[----:B------:R-:W-:Y:S02]  /*0b30*/  FSETP.GEU.AND P2, PT, R14, RZ, PT ;  /* 0x000000ff0e00720b */ /* 0x000fe40003f4e000 */
[----:B------:R-:W-:-:S02]  /*0b40*/  FSETP.GEU.AND P3, PT, R13, RZ, PT ;  /* 0x000000ff0d00720b */ /* 0x000fc40003f6e000 */
[----:B------:R-:W-:Y:S02]  /*0b50*/  FSETP.GEU.AND P4, PT, R12, RZ, PT ;  /* 0x000000ff0c00720b */ /* 0x000fe40003f8e000 */
[----:B------:R-:W-:Y:S02]  /*0b60*/  SEL R15, R15, RZ, P1 ;  /* 0x000000ff0f0f7207 */ /* 0x000fe40000800000 */
[----:B------:R-:W-:Y:S02]  /*0b70*/  SEL R14, R14, RZ, P2 ;  /* 0x000000ff0e0e7207 */ /* 0x000fe40001000000 */
[----:B------:R-:W-:Y:S02]  /*0b80*/  SEL R13, R13, RZ, P3 ;  /* 0x000000ff0d0d7207 */ /* 0x000fe40001800000 */
[----:B------:R-:W-:Y:S01]  /*0b90*/  SEL R12, R12, RZ, P4 ;  /* 0x000000ff0c0c7207 */ /* 0x000fe20002000000 */
[----:B-1----:R-:W-:Y:S06]  /*0ba0*/  @P0 EXIT ;  /* 0x000000000000094d */ /* 0x002fec0003800000 */
[----:B------:R-:W-:Y:S01]  /*0bb0*/  STG.E.128 desc[UR4][R10.64+0x800], R12 ;  /* 0x0008000c0a007986 */ /* 0x000fe2000c101d04 */
[----:B------:R-:W-:Y:S05]  /*0bc0*/  EXIT ;  /* 0x000000000000794d */ /* 0x000fea0003800000 */
.L_x_0:
[----:B------:R-:W-:-:S00]  /*0bd0*/  BRA `(.L_x_0) ;  /* 0xfffffffc00fc7947 */ /* 0x000fc0000383ffff */
[----:B------:R-:W-:-:S00]  /*0be0*/  NOP ;  /* 0x0000000000007918 */ /* 0x000fc00000000000 */
        /* <DEDUP_REMOVED lines=9> */
.L_x_1:


//--------------------- .nv.global.init           --------------------------
	.section	.nv.global.init,"aw",@progbits
.nv.global.init:
	.type		_$_str,@object
	.size		_$_str,(_$_str_$_2 - _$_str)
_$_str:
        /*0000*/ 	.byte	0x5f, 0x5f, 0x43, 0x55, 0x44, 0x41, 0x5f, 0x46, 0x54, 0x5a, 0x00
	.type		_$_str_$_2,@object
	.size		_$_str_$_2,(.L_1 - _$_str_$_2)
_$_str_$_2:
        /*000b*/ 	.byte	0x5f, 0x5f, 0x43, 0x55, 0x44, 0x41, 0x5f, 0x50, 0x52, 0x45, 0x43, 0x5f, 0x53, 0x51, 0x52, 0x54
        /*001b*/ 	.byte	0x00
.L_1:


//--------------------- .nv.constant0.triton_poi_fused__native_batch_norm_legit_no_training_relu_41 --------------------------
	.section	.nv.constant0.triton_poi_fused__native_batch_norm_legit_no_training_relu_41,"a",@progbits
	.sectionflags	@""
	.align	4
.nv.constant0.triton_poi_fused__native_batch_norm_legit_no_training_relu_41:
	.zero		580
